//
// Generated by NVIDIA NVVM Compiler
//
// Compiler Build ID: CL-36424714
// Cuda compilation tools, release 13.0, V13.0.88
// Based on NVVM 20.0.0
//

.version 9.0
.target sm_100
.address_size 64

	// .globl	_Z14rowMajorKernelPfii

.visible .entry _Z14rowMajorKernelPfii(
	.param .u64 .ptr .align 1 _Z14rowMajorKernelPfii_param_0,
	.param .u32 _Z14rowMajorKernelPfii_param_1,
	.param .u32 _Z14rowMajorKernelPfii_param_2
)
{
	.reg .pred 	%p<4>;
	.reg .b32 	%r<15>;
	.reg .b64 	%rd<5>;

	ld.param.u64 	%rd1, [_Z14rowMajorKernelPfii_param_0];
	ld.param.u32 	%r3, [_Z14rowMajorKernelPfii_param_1];
	ld.param.u32 	%r4, [_Z14rowMajorKernelPfii_param_2];
	mov.u32 	%r6, %ctaid.x;
	mov.u32 	%r7, %ntid.x;
	mov.u32 	%r8, %tid.x;
	mad.lo.s32 	%r1, %r6, %r7, %r8;
	mov.u32 	%r9, %ctaid.y;
	mov.u32 	%r10, %ntid.y;
	mov.u32 	%r11, %tid.y;
	mad.lo.s32 	%r12, %r9, %r10, %r11;
	setp.ge.s32 	%p1, %r1, %r3;
	setp.ge.s32 	%p2, %r12, %r4;
	or.pred  	%p3, %p1, %p2;
	@%p3 bra 	$L__BB0_2;
	cvta.to.global.u64 	%rd2, %rd1;
	mad.lo.s32 	%r13, %r3, %r12, %r1;
	mul.wide.s32 	%rd3, %r13, 4;
	add.s64 	%rd4, %rd2, %rd3;
	mov.b32 	%r14, 1065353216;
	st.global.u32 	[%rd4], %r14;
$L__BB0_2:
	ret;

}
	// .globl	_Z14colMajorKernelPfii
.visible .entry _Z14colMajorKernelPfii(
	.param .u64 .ptr .align 1 _Z14colMajorKernelPfii_param_0,
	.param .u32 _Z14colMajorKernelPfii_param_1,
	.param .u32 _Z14colMajorKernelPfii_param_2
)
{
	.reg .pred 	%p<4>;
	.reg .b32 	%r<15>;
	.reg .b64 	%rd<5>;

	ld.param.u64 	%rd1, [_Z14colMajorKernelPfii_param_0];
	ld.param.u32 	%r4, [_Z14colMajorKernelPfii_param_1];
	ld.param.u32 	%r5, [_Z14colMajorKernelPfii_param_2];
	mov.u32 	%r6, %ctaid.x;
	mov.u32 	%r7, %ntid.x;
	mov.u32 	%r8, %tid.x;
	mad.lo.s32 	%r1, %r6, %r7, %r8;
	mov.u32 	%r9, %ctaid.y;
	mov.u32 	%r10, %ntid.y;
	mov.u32 	%r11, %tid.y;
	mad.lo.s32 	%r12, %r9, %r10, %r11;
	setp.ge.s32 	%p1, %r1, %r4;
	setp.ge.s32 	%p2, %r12, %r5;
	or.pred  	%p3, %p1, %p2;
	@%p3 bra 	$L__BB1_2;
	cvta.to.global.u64 	%rd2, %rd1;
	mad.lo.s32 	%r13, %r5, %r1, %r12;
	mul.wide.s32 	%rd3, %r13, 4;
	add.s64 	%rd4, %rd2, %rd3;
	mov.b32 	%r14, 1073741824;
	st.global.u32 	[%rd4], %r14;
$L__BB1_2:
	ret;

}


// ===== COMPILED SASS (sm_100) =====

	.target	sm_100

	.elftype	@"ET_EXEC"


//--------------------- .note.nv.tkinfo           --------------------------
	.section	.note.nv.tkinfo,"",@"SHT_NOTE"
	.sectionflags	@"SHF_NOTE_NV_TKINFO"
	.tkinfo
        /*0018*/ 	.word	0x00000002
        /*0030*/ 	.string	""
        /*0030*/ 	.string	"ptxas"
        /*0030*/ 	.string	"Cuda compilation tools, release 13.0, V13.0.88"
        /*0030*/ 	.string	"Build cuda_13.0.r13.0/compiler.36424714_0"
        /*0030*/ 	.string	"-arch sm_100 -m 64 "



//--------------------- .note.nv.cuinfo           --------------------------
	.section	.note.nv.cuinfo,"",@"SHT_NOTE"
	.sectionflags	@"SHF_NOTE_NV_CUINFO"
        /*0018*/ 	.short	0x0002
        /*001a*/ 	.short	0x0064
        /*001c*/ 	.short	0x0082
	.zero		2


//--------------------- .nv.info                  --------------------------
	.section	.nv.info,"",@"SHT_CUDA_INFO"
	.align	4


	//----- nvinfo : EIATTR_REGCOUNT
	.align		4
        /*0000*/ 	.byte	0x04, 0x2f
        /*0002*/ 	.short	(.L_1 - .L_0)
	.align		4
.L_0:
        /*0004*/ 	.word	index@(_Z14rowMajorKernelPfii)
        /*0008*/ 	.word	0x0000000a


	//----- nvinfo : EIATTR_FRAME_SIZE
	.align		4
.L_1:
        /*000c*/ 	.byte	0x04, 0x11
        /*000e*/ 	.short	(.L_3 - .L_2)
	.align		4
.L_2:
        /*0010*/ 	.word	index@(_Z14rowMajorKernelPfii)
        /*0014*/ 	.word	0x00000000


	//----- nvinfo : EIATTR_REGCOUNT
	.align		4
.L_3:
        /*0018*/ 	.byte	0x04, 0x2f
        /*001a*/ 	.short	(.L_5 - .L_4)
	.align		4
.L_4:
        /*001c*/ 	.word	index@(_Z14colMajorKernelPfii)
        /*0020*/ 	.word	0x0000000a


	//----- nvinfo : EIATTR_FRAME_SIZE
	.align		4
.L_5:
        /*0024*/ 	.byte	0x04, 0x11
        /*0026*/ 	.short	(.L_7 - .L_6)
	.align		4
.L_6:
        /*0028*/ 	.word	index@(_Z14colMajorKernelPfii)
        /*002c*/ 	.word	0x00000000


	//----- nvinfo : EIATTR_MIN_STACK_SIZE
	.align		4
.L_7:
        /*0030*/ 	.byte	0x04, 0x12
        /*0032*/ 	.short	(.L_9 - .L_8)
	.align		4
.L_8:
        /*0034*/ 	.word	index@(_Z14colMajorKernelPfii)
        /*0038*/ 	.word	0x00000000


	//----- nvinfo : EIATTR_MIN_STACK_SIZE
	.align		4
.L_9:
        /*003c*/ 	.byte	0x04, 0x12
        /*003e*/ 	.short	(.L_11 - .L_10)
	.align		4
.L_10:
        /*0040*/ 	.word	index@(_Z14rowMajorKernelPfii)
        /*0044*/ 	.word	0x00000000
.L_11:


//--------------------- .nv.compat                --------------------------
	.section	.nv.compat,"",@"SHT_CUDA_COMPAT_INFO"
	.align	4
        /*0000*/ 	.byte	0x02, 0x09, 0x00, 0x00, 0x02, 0x02, 0x01, 0x00, 0x02, 0x05, 0x05, 0x00, 0x03, 0x07, 0x01, 0x01
        /*0010*/ 	.byte	0x02, 0x03, 0x00, 0x00, 0x02, 0x06, 0x01, 0x00, 0x04, 0x0b, 0x08, 0x00, 0x09, 0x00, 0x00, 0x00
        /*0020*/ 	.byte	0x00, 0x00, 0x00, 0x00


//--------------------- .nv.info._Z14colMajorKernelPfii --------------------------
	.section	.nv.info._Z14colMajorKernelPfii,"",@"SHT_CUDA_INFO"
	.sectionflags	@""
	.align	4


	//----- nvinfo : EIATTR_CUDA_API_VERSION
	.align		4
        /*0000*/ 	.byte	0x04, 0x37
        /*0002*/ 	.short	(.L_13 - .L_12)
.L_12:
        /*0004*/ 	.word	0x00000082


	//----- nvinfo : EIATTR_KPARAM_INFO
	.align		4
.L_13:
        /*0008*/ 	.byte	0x04, 0x17
        /*000a*/ 	.short	(.L_15 - .L_14)
.L_14:
        /*000c*/ 	.word	0x00000000
        /*0010*/ 	.short	0x0002
        /*0012*/ 	.short	0x000c
        /*0014*/ 	.byte	0x00, 0xf0, 0x11, 0x00


	//----- nvinfo : EIATTR_KPARAM_INFO
	.align		4
.L_15:
        /*0018*/ 	.byte	0x04, 0x17
        /*001a*/ 	.short	(.L_17 - .L_16)
.L_16:
        /*001c*/ 	.word	0x00000000
        /*0020*/ 	.short	0x0001
        /*0022*/ 	.short	0x0008
        /*0024*/ 	.byte	0x00, 0xf0, 0x11, 0x00


	//----- nvinfo : EIATTR_KPARAM_INFO
	.align		4
.L_17:
        /*0028*/ 	.byte	0x04, 0x17
        /*002a*/ 	.short	(.L_19 - .L_18)
.L_18:
        /*002c*/ 	.word	0x00000000
        /*0030*/ 	.short	0x0000
        /*0032*/ 	.short	0x0000
        /*0034*/ 	.byte	0x00, 0xf5, 0x21, 0x00


	//----- nvinfo : EIATTR_SPARSE_MMA_MASK
	.align		4
.L_19:
        /*0038*/ 	.byte	0x03, 0x50
        /*003a*/ 	.short	0x0000


	//----- nvinfo : EIATTR_MAXREG_COUNT
	.align		4
        /*003c*/ 	.byte	0x03, 0x1b
        /*003e*/ 	.short	0x00ff


	//----- nvinfo : EIATTR_MERCURY_ISA_VERSION
	.align		4
        /*0040*/ 	.byte	0x03, 0x5f
        /*0042*/ 	.short	0x0101


	//----- nvinfo : EIATTR_VRC_CTA_INIT_COUNT
	.align		4
        /*0044*/ 	.byte	0x02, 0x4a
	.zero		1
	.zero		1


	//----- nvinfo : EIATTR_EXIT_INSTR_OFFSETS
	.align		4
        /*0048*/ 	.byte	0x04, 0x1c
        /*004a*/ 	.short	(.L_21 - .L_20)


	//   ....[0]....
.L_20:
        /*004c*/ 	.word	0x000000c0


	//   ....[1]....
        /*0050*/ 	.word	0x00000130


	//----- nvinfo : EIATTR_CBANK_PARAM_SIZE
	.align		4
.L_21:
        /*0054*/ 	.byte	0x03, 0x19
        /*0056*/ 	.short	0x0010


	//----- nvinfo : EIATTR_PARAM_CBANK
	.align		4
        /*0058*/ 	.byte	0x04, 0x0a
        /*005a*/ 	.short	(.L_23 - .L_22)
	.align		4
.L_22:
        /*005c*/ 	.word	index@(.nv.constant0._Z14colMajorKernelPfii)
        /*0060*/ 	.short	0x0380
        /*0062*/ 	.short	0x0010


	//----- nvinfo : EIATTR_SW_WAR
	.align		4
.L_23:
        /*0064*/ 	.byte	0x04, 0x36
        /*0066*/ 	.short	(.L_25 - .L_24)
.L_24:
        /*0068*/ 	.word	0x00000008
.L_25:


//--------------------- .nv.info._Z14rowMajorKernelPfii --------------------------
	.section	.nv.info._Z14rowMajorKernelPfii,"",@"SHT_CUDA_INFO"
	.sectionflags	@""
	.align	4


	//----- nvinfo : EIATTR_CUDA_API_VERSION
	.align		4
        /*0000*/ 	.byte	0x04, 0x37
        /*0002*/ 	.short	(.L_27 - .L_26)
.L_26:
        /*0004*/ 	.word	0x00000082


	//----- nvinfo : EIATTR_KPARAM_INFO
	.align		4
.L_27:
        /*0008*/ 	.byte	0x04, 0x17
        /*000a*/ 	.short	(.L_29 - .L_28)
.L_28:
        /*000c*/ 	.word	0x00000000
        /*0010*/ 	.short	0x0002
        /*0012*/ 	.short	0x000c
        /*0014*/ 	.byte	0x00, 0xf0, 0x11, 0x00


	//----- nvinfo : EIATTR_KPARAM_INFO
	.align		4
.L_29:
        /*0018*/ 	.byte	0x04, 0x17
        /*001a*/ 	.short	(.L_31 - .L_30)
.L_30:
        /*001c*/ 	.word	0x00000000
        /*0020*/ 	.short	0x0001
        /*0022*/ 	.short	0x0008
        /*0024*/ 	.byte	0x00, 0xf0, 0x11, 0x00


	//----- nvinfo : EIATTR_KPARAM_INFO
	.align		4
.L_31:
        /*0028*/ 	.byte	0x04, 0x17
        /*002a*/ 	.short	(.L_33 - .L_32)
.L_32:
        /*002c*/ 	.word	0x00000000
        /*0030*/ 	.short	0x0000
        /*0032*/ 	.short	0x0000
        /*0034*/ 	.byte	0x00, 0xf5, 0x21, 0x00


	//----- nvinfo : EIATTR_SPARSE_MMA_MASK
	.align		4
.L_33:
        /*0038*/ 	.byte	0x03, 0x50
        /*003a*/ 	.short	0x0000


	//----- nvinfo : EIATTR_MAXREG_COUNT
	.align		4
        /*003c*/ 	.byte	0x03, 0x1b
        /*003e*/ 	.short	0x00ff


	//----- nvinfo : EIATTR_MERCURY_ISA_VERSION
	.align		4
        /*0040*/ 	.byte	0x03, 0x5f
        /*0042*/ 	.short	0x0101


	//----- nvinfo : EIATTR_VRC_CTA_INIT_COUNT
	.align		4
        /*0044*/ 	.byte	0x02, 0x4a
	.zero		1
	.zero		1


	//----- nvinfo : EIATTR_EXIT_INSTR_OFFSETS
	.align		4
        /*0048*/ 	.byte	0x04, 0x1c
        /*004a*/ 	.short	(.L_35 - .L_34)


	//   ....[0]....
.L_34:
        /*004c*/ 	.word	0x000000c0


	//   ....[1]....
        /*0050*/ 	.word	0x00000130


	//----- nvinfo : EIATTR_CBANK_PARAM_SIZE
	.align		4
.L_35:
        /*0054*/ 	.byte	0x03, 0x19
        /*0056*/ 	.short	0x0010


	//----- nvinfo : EIATTR_PARAM_CBANK
	.align		4
        /*0058*/ 	.byte	0x04, 0x0a
        /*005a*/ 	.short	(.L_37 - .L_36)
	.align		4
.L_36:
        /*005c*/ 	.word	index@(.nv.constant0._Z14rowMajorKernelPfii)
        /*0060*/ 	.short	0x0380
        /*0062*/ 	.short	0x0010


	//----- nvinfo : EIATTR_SW_WAR
	.align		4
.L_37:
        /*0064*/ 	.byte	0x04, 0x36
        /*0066*/ 	.short	(.L_39 - .L_38)
.L_38:
        /*0068*/ 	.word	0x00000008
.L_39:


//--------------------- .nv.callgraph             --------------------------
	.section	.nv.callgraph,"",@"SHT_CUDA_CALLGRAPH"
	.align	4
	.sectionentsize	8
	.align		4
        /*0000*/ 	.word	0x00000000
	.align		4
        /*0004*/ 	.word	0xffffffff
	.align		4
        /*0008*/ 	.word	0x00000000
	.align		4
        /*000c*/ 	.word	0xfffffffe
	.align		4
        /*0010*/ 	.word	0x00000000
	.align		4
        /*0014*/ 	.word	0xfffffffd
	.align		4
        /*0018*/ 	.word	0x00000000
	.align		4
        /*001c*/ 	.word	0xfffffffc


//--------------------- .text._Z14colMajorKernelPfii --------------------------
	.section	.text._Z14colMajorKernelPfii,"ax",@progbits
	.align	128
        .global         _Z14colMajorKernelPfii
        .type           _Z14colMajorKernelPfii,@function
        .size           _Z14colMajorKernelPfii,(.L_x_2 - _Z14colMajorKernelPfii)
        .other          _Z14colMajorKernelPfii,@"STO_CUDA_ENTRY STV_DEFAULT"
_Z14colMajorKernelPfii:
.text._Z14colMajorKernelPfii:
[----:B------:R-:W-:Y:S01]  /*0000*/  LDC R1, c[0x0][0x37c] ;  /* 0x0000df00ff017b82 */ /* 0x000fe20000000800 */
[----:B------:R-:W0:Y:S07]  /*0010*/  S2R R2, SR_TID.Y ;  /* 0x0000000000027919 */ /* 0x000e2e0000002200 */
[----:B------:R-:W1:Y:S01]  /*0020*/  LDC R0, c[0x0][0x360] ;  /* 0x0000d800ff007b82 */ /* 0x000e620000000800 */
[----:B------:R-:W2:Y:S01]  /*0030*/  LDCU.64 UR6, c[0x0][0x388] ;  /* 0x00007100ff0677ac */ /* 0x000ea20008000a00 */
[----:B------:R-:W1:Y:S06]  /*0040*/  S2R R3, SR_TID.X ;  /* 0x0000000000037919 */ /* 0x000e6c0000002100 */
[----:B------:R-:W0:Y:S08]  /*0050*/  S2UR UR5, SR_CTAID.Y ;  /* 0x00000000000579c3 */ /* 0x000e300000002600 */
[----:B------:R-:W0:Y:S08]  /*0060*/  LDC R5, c[0x0][0x364] ;  /* 0x0000d900ff057b82 */ /* 0x000e300000000800 */
[----:B------:R-:W1:Y:S01]  /*0070*/  S2UR UR4, SR_CTAID.X ;  /* 0x00000000000479c3 */ /* 0x000e620000002500 */
[----:B0-----:R-:W-:-:S05]  /*0080*/  IMAD R5, R5, UR5, R2 ;  /* 0x0000000505057c24 */ /* 0x001fca000f8e0202 */
[----:B--2---:R-:W-:Y:S01]  /*0090*/  ISETP.GE.AND P0, PT, R5, UR7, PT ;  /* 0x0000000705007c0c */ /* 0x004fe2000bf06270 */
[----:B-1----:R-:W-:-:S05]  /*00a0*/  IMAD R0, R0, UR4, R3 ;  /* 0x0000000400007c24 */ /* 0x002fca000f8e0203 */
[----:B------:R-:W-:-:S13]  /*00b0*/  ISETP.GE.OR P0, PT, R0, UR6, P0 ;  /* 0x0000000600007c0c */ /* 0x000fda0008706670 */
[----:B------:R-:W-:Y:S05]  /*00c0*/  @P0 EXIT ;  /* 0x000000000000094d */ /* 0x000fea0003800000 */
[----:B------:R-:W0:Y:S01]  /*00d0*/  LDC.64 R2, c[0x0][0x380] ;  /* 0x0000e000ff027b82 */ /* 0x000e220000000a00 */
[----:B------:R-:W1:Y:S01]  /*00e0*/  LDCU.64 UR4, c[0x0][0x358] ;  /* 0x00006b00ff0477ac */ /* 0x000e620008000a00 */
[----:B------:R-:W-:Y:S02]  /*00f0*/  IMAD R5, R0, UR7, R5 ;  /* 0x0000000700057c24 */ /* 0x000fe4000f8e0205 */
[----:B------:R-:W-:Y:S02]  /*0100*/  HFMA2 R7, -RZ, RZ, 2, 0 ;  /* 0x40000000ff077431 */ /* 0x000fe400000001ff */
[----:B0-----:R-:W-:-:S05]  /*0110*/  IMAD.WIDE R2, R5, 0x4, R2 ;  /* 0x0000000405027825 */ /* 0x001fca00078e0202 */
[----:B-1----:R-:W-:Y:S01]  /*0120*/  STG.E desc[UR4][R2.64], R7 ;  /* 0x0000000702007986 */ /* 0x002fe2000c101904 */
[----:B------:R-:W-:Y:S05]  /*0130*/  EXIT ;  /* 0x000000000000794d */ /* 0x000fea0003800000 */
.L_x_0:
[----:B------:R-:W-:-:S00]  /*0140*/  BRA `(.L_x_0) ;  /* 0xfffffffc00fc7947 */ /* 0x000fc0000383ffff */
[----:B------:R-:W-:-:S00]  /*0150*/  NOP ;  /* 0x0000000000007918 */ /* 0x000fc00000000000 */
        /* <DEDUP_REMOVED lines=10> */
.L_x_2:


//--------------------- .text._Z14rowMajorKernelPfii --------------------------
	.section	.text._Z14rowMajorKernelPfii,"ax",@progbits
	.align	128
        .global         _Z14rowMajorKernelPfii
        .type           _Z14rowMajorKernelPfii,@function
        .size           _Z14rowMajorKernelPfii,(.L_x_3 - _Z14rowMajorKernelPfii)
        .other          _Z14rowMajorKernelPfii,@"STO_CUDA_ENTRY STV_DEFAULT"
_Z14rowMajorKernelPfii:
.text._Z14rowMajorKernelPfii:
        /* <DEDUP_REMOVED lines=16> */
[----:B------:R-:W-:Y:S02]  /*0100*/  HFMA2 R7, -RZ, RZ, 1.875, 0 ;  /* 0x3f800000ff077431 */ /* 0x000fe400000001ff */
[----:B0-----:R-:W-:-:S05]  /*0110*/  IMAD.WIDE R2, R5, 0x4, R2 ;  /* 0x0000000405027825 */ /* 0x001fca00078e0202 */
[----:B-1----:R-:W-:Y:S01]  /*0120*/  STG.E desc[UR4][R2.64], R7 ;  /* 0x0000000702007986 */ /* 0x002fe2000c101904 */
[----:B------:R-:W-:Y:S05]  /*0130*/  EXIT ;  /* 0x000000000000794d */ /* 0x000fea0003800000 */
.L_x_1:
        /* <DEDUP_REMOVED lines=12> */
.L_x_3:


//--------------------- .nv.shared.reserved.0     --------------------------
	.section	.nv.shared.reserved.0,"aw",@nobits
	.weak		__nv_reservedSMEM_offset_0_alias
	.size		__nv_reservedSMEM_offset_0_alias, 0, 64
	.other		__nv_reservedSMEM_offset_0_alias,@"STO_CUDA_RESERVED_SHARED STV_DEFAULT"
__nv_reservedSMEM_offset_0_alias:
	.zero		0
	.zero		64


//--------------------- .nv.constant0._Z14colMajorKernelPfii --------------------------
	.section	.nv.constant0._Z14colMajorKernelPfii,"a",@progbits
	.sectionflags	@""
	.align	4
.nv.constant0._Z14colMajorKernelPfii:
	.zero		912


//--------------------- .nv.constant0._Z14rowMajorKernelPfii --------------------------
	.section	.nv.constant0._Z14rowMajorKernelPfii,"a",@progbits
	.sectionflags	@""
	.align	4
.nv.constant0._Z14rowMajorKernelPfii:
	.zero		912


//--------------------- SYMBOLS --------------------------

	.type		.nv.reservedSmem.offset0,@object
	.size		.nv.reservedSmem.offset0,0x4
